//
// Generated by NVIDIA NVVM Compiler
//
// Compiler Build ID: CL-36424714
// Cuda compilation tools, release 13.0, V13.0.88
// Based on NVVM 20.0.0
//

.version 9.0
.target sm_100
.address_size 64

	// .globl	_Z5sum_nPdS_i
// _ZZ5sum_nPdS_iE9sharedSum has been demoted

.visible .entry _Z5sum_nPdS_i(
	.param .u64 .ptr .align 1 _Z5sum_nPdS_i_param_0,
	.param .u64 .ptr .align 1 _Z5sum_nPdS_i_param_1,
	.param .u32 _Z5sum_nPdS_i_param_2
)
{
	.reg .pred 	%p<6>;
	.reg .b32 	%r<14>;
	.reg .b64 	%rd<7>;
	.reg .b64 	%fd<10>;
	// demoted variable
	.shared .align 8 .b8 _ZZ5sum_nPdS_iE9sharedSum[4096];
	ld.param.u64 	%rd1, [_Z5sum_nPdS_i_param_0];
	ld.param.u64 	%rd2, [_Z5sum_nPdS_i_param_1];
	ld.param.u32 	%r7, [_Z5sum_nPdS_i_param_2];
	mov.u32 	%r1, %tid.x;
	mov.u32 	%r8, %ctaid.x;
	mov.u32 	%r13, %ntid.x;
	mad.lo.s32 	%r3, %r8, %r13, %r1;
	setp.ge.s32 	%p1, %r3, %r7;
	mov.f64 	%fd9, 0d0000000000000000;
	@%p1 bra 	$L__BB0_2;
	cvta.to.global.u64 	%rd3, %rd1;
	mul.wide.s32 	%rd4, %r3, 8;
	add.s64 	%rd5, %rd3, %rd4;
	ld.global.f64 	%fd9, [%rd5];
$L__BB0_2:
	shl.b32 	%r9, %r1, 3;
	mov.u32 	%r10, _ZZ5sum_nPdS_iE9sharedSum;
	add.s32 	%r4, %r10, %r9;
	st.shared.f64 	[%r4], %fd9;
	bar.sync 	0;
	setp.lt.u32 	%p2, %r13, 2;
	@%p2 bra 	$L__BB0_6;
$L__BB0_3:
	shr.u32 	%r6, %r13, 1;
	setp.ge.u32 	%p3, %r1, %r6;
	@%p3 bra 	$L__BB0_5;
	shl.b32 	%r11, %r6, 3;
	add.s32 	%r12, %r4, %r11;
	ld.shared.f64 	%fd4, [%r12];
	ld.shared.f64 	%fd5, [%r4];
	add.f64 	%fd6, %fd4, %fd5;
	st.shared.f64 	[%r4], %fd6;
$L__BB0_5:
	bar.sync 	0;
	setp.gt.u32 	%p4, %r13, 3;
	mov.u32 	%r13, %r6;
	@%p4 bra 	$L__BB0_3;
$L__BB0_6:
	setp.ne.s32 	%p5, %r1, 0;
	@%p5 bra 	$L__BB0_8;
	ld.shared.f64 	%fd7, [_ZZ5sum_nPdS_iE9sharedSum];
	cvta.to.global.u64 	%rd6, %rd2;
	atom.global.add.f64 	%fd8, [%rd6], %fd7;
$L__BB0_8:
	ret;

}


// ===== COMPILED SASS (sm_100) =====

	.target	sm_100

	.elftype	@"ET_EXEC"


//--------------------- .note.nv.tkinfo           --------------------------
	.section	.note.nv.tkinfo,"",@"SHT_NOTE"
	.sectionflags	@"SHF_NOTE_NV_TKINFO"
	.tkinfo
        /*0018*/ 	.word	0x00000002
        /*0030*/ 	.string	""
        /*0030*/ 	.string	"ptxas"
        /*0030*/ 	.string	"Cuda compilation tools, release 13.0, V13.0.88"
        /*0030*/ 	.string	"Build cuda_13.0.r13.0/compiler.36424714_0"
        /*0030*/ 	.string	"-arch sm_100 -m 64 "



//--------------------- .note.nv.cuinfo           --------------------------
	.section	.note.nv.cuinfo,"",@"SHT_NOTE"
	.sectionflags	@"SHF_NOTE_NV_CUINFO"
        /*0018*/ 	.short	0x0002
        /*001a*/ 	.short	0x0064
        /*001c*/ 	.short	0x0082
	.zero		2


//--------------------- .nv.info                  --------------------------
	.section	.nv.info,"",@"SHT_CUDA_INFO"
	.align	4


	//----- nvinfo : EIATTR_REGCOUNT
	.align		4
        /*0000*/ 	.byte	0x04, 0x2f
        /*0002*/ 	.short	(.L_1 - .L_0)
	.align		4
.L_0:
        /*0004*/ 	.word	index@(_Z5sum_nPdS_i)
        /*0008*/ 	.word	0x0000000c


	//----- nvinfo : EIATTR_FRAME_SIZE
	.align		4
.L_1:
        /*000c*/ 	.byte	0x04, 0x11
        /*000e*/ 	.short	(.L_3 - .L_2)
	.align		4
.L_2:
        /*0010*/ 	.word	index@(_Z5sum_nPdS_i)
        /*0014*/ 	.word	0x00000000


	//----- nvinfo : EIATTR_MIN_STACK_SIZE
	.align		4
.L_3:
        /*0018*/ 	.byte	0x04, 0x12
        /*001a*/ 	.short	(.L_5 - .L_4)
	.align		4
.L_4:
        /*001c*/ 	.word	index@(_Z5sum_nPdS_i)
        /*0020*/ 	.word	0x00000000
.L_5:


//--------------------- .nv.compat                --------------------------
	.section	.nv.compat,"",@"SHT_CUDA_COMPAT_INFO"
	.align	4
        /*0000*/ 	.byte	0x02, 0x09, 0x00, 0x00, 0x02, 0x02, 0x01, 0x00, 0x02, 0x05, 0x05, 0x00, 0x03, 0x07, 0x01, 0x01
        /*0010*/ 	.byte	0x02, 0x03, 0x00, 0x00, 0x02, 0x06, 0x01, 0x00, 0x04, 0x0b, 0x08, 0x00, 0x01, 0x00, 0x00, 0x00
        /*0020*/ 	.byte	0x00, 0x00, 0x00, 0x00


//--------------------- .nv.info._Z5sum_nPdS_i    --------------------------
	.section	.nv.info._Z5sum_nPdS_i,"",@"SHT_CUDA_INFO"
	.sectionflags	@""
	.align	4


	//----- nvinfo : EIATTR_CUDA_API_VERSION
	.align		4
        /*0000*/ 	.byte	0x04, 0x37
        /*0002*/ 	.short	(.L_7 - .L_6)
.L_6:
        /*0004*/ 	.word	0x00000082


	//----- nvinfo : EIATTR_KPARAM_INFO
	.align		4
.L_7:
        /*0008*/ 	.byte	0x04, 0x17
        /*000a*/ 	.short	(.L_9 - .L_8)
.L_8:
        /*000c*/ 	.word	0x00000000
        /*0010*/ 	.short	0x0002
        /*0012*/ 	.short	0x0010
        /*0014*/ 	.byte	0x00, 0xf0, 0x11, 0x00


	//----- nvinfo : EIATTR_KPARAM_INFO
	.align		4
.L_9:
        /*0018*/ 	.byte	0x04, 0x17
        /*001a*/ 	.short	(.L_11 - .L_10)
.L_10:
        /*001c*/ 	.word	0x00000000
        /*0020*/ 	.short	0x0001
        /*0022*/ 	.short	0x0008
        /*0024*/ 	.byte	0x00, 0xf5, 0x21, 0x00


	//----- nvinfo : EIATTR_KPARAM_INFO
	.align		4
.L_11:
        /*0028*/ 	.byte	0x04, 0x17
        /*002a*/ 	.short	(.L_13 - .L_12)
.L_12:
        /*002c*/ 	.word	0x00000000
        /*0030*/ 	.short	0x0000
        /*0032*/ 	.short	0x0000
        /*0034*/ 	.byte	0x00, 0xf5, 0x21, 0x00


	//----- nvinfo : EIATTR_SPARSE_MMA_MASK
	.align		4
.L_13:
        /*0038*/ 	.byte	0x03, 0x50
        /*003a*/ 	.short	0x0000


	//----- nvinfo : EIATTR_MAXREG_COUNT
	.align		4
        /*003c*/ 	.byte	0x03, 0x1b
        /*003e*/ 	.short	0x00ff


	//----- nvinfo : EIATTR_NUM_BARRIERS
	.align		4
        /*0040*/ 	.byte	0x02, 0x4c
        /*0042*/ 	.byte	0x01
	.zero		1


	//----- nvinfo : EIATTR_MERCURY_ISA_VERSION
	.align		4
        /*0044*/ 	.byte	0x03, 0x5f
        /*0046*/ 	.short	0x0101


	//----- nvinfo : EIATTR_VRC_CTA_INIT_COUNT
	.align		4
        /*0048*/ 	.byte	0x02, 0x4a
	.zero		1
	.zero		1


	//----- nvinfo : EIATTR_EXIT_INSTR_OFFSETS
	.align		4
        /*004c*/ 	.byte	0x04, 0x1c
        /*004e*/ 	.short	(.L_15 - .L_14)


	//   ....[0]....
.L_14:
        /*0050*/ 	.word	0x00000200


	//   ....[1]....
        /*0054*/ 	.word	0x00000270


	//----- nvinfo : EIATTR_CBANK_PARAM_SIZE
	.align		4
.L_15:
        /*0058*/ 	.byte	0x03, 0x19
        /*005a*/ 	.short	0x0014


	//----- nvinfo : EIATTR_PARAM_CBANK
	.align		4
        /*005c*/ 	.byte	0x04, 0x0a
        /*005e*/ 	.short	(.L_17 - .L_16)
	.align		4
.L_16:
        /*0060*/ 	.word	index@(.nv.constant0._Z5sum_nPdS_i)
        /*0064*/ 	.short	0x0380
        /*0066*/ 	.short	0x0014


	//----- nvinfo : EIATTR_SW_WAR
	.align		4
.L_17:
        /*0068*/ 	.byte	0x04, 0x36
        /*006a*/ 	.short	(.L_19 - .L_18)
.L_18:
        /*006c*/ 	.word	0x00000008
.L_19:


//--------------------- .nv.callgraph             --------------------------
	.section	.nv.callgraph,"",@"SHT_CUDA_CALLGRAPH"
	.align	4
	.sectionentsize	8
	.align		4
        /*0000*/ 	.word	0x00000000
	.align		4
        /*0004*/ 	.word	0xffffffff
	.align		4
        /*0008*/ 	.word	0x00000000
	.align		4
        /*000c*/ 	.word	0xfffffffe
	.align		4
        /*0010*/ 	.word	0x00000000
	.align		4
        /*0014*/ 	.word	0xfffffffd
	.align		4
        /*0018*/ 	.word	0x00000000
	.align		4
        /*001c*/ 	.word	0xfffffffc


//--------------------- .text._Z5sum_nPdS_i       --------------------------
	.section	.text._Z5sum_nPdS_i,"ax",@progbits
	.align	128
        .global         _Z5sum_nPdS_i
        .type           _Z5sum_nPdS_i,@function
        .size           _Z5sum_nPdS_i,(.L_x_3 - _Z5sum_nPdS_i)
        .other          _Z5sum_nPdS_i,@"STO_CUDA_ENTRY STV_DEFAULT"
_Z5sum_nPdS_i:
.text._Z5sum_nPdS_i:
[----:B------:R-:W-:Y:S01]  /*0000*/  LDC R1, c[0x0][0x37c] ;  /* 0x0000df00ff017b82 */ /* 0x000fe20000000800 */
[----:B------:R-:W0:Y:S07]  /*0010*/  S2R R9, SR_TID.X ;  /* 0x0000000000097919 */ /* 0x000e2e0000002100 */
[----:B------:R-:W0:Y:S01]  /*0020*/  S2UR UR4, SR_CTAID.X ;  /* 0x00000000000479c3 */ /* 0x000e220000002500 */
[----:B------:R-:W1:Y:S01]  /*0030*/  LDCU UR5, c[0x0][0x390] ;  /* 0x00007200ff0577ac */ /* 0x000e620008000800 */
[----:B------:R-:W-:Y:S01]  /*0040*/  CS2R R2, SRZ ;  /* 0x0000000000027805 */ /* 0x000fe2000001ff00 */
[----:B------:R-:W2:Y:S05]  /*0050*/  LDCU.64 UR6, c[0x0][0x358] ;  /* 0x00006b00ff0677ac */ /* 0x000eaa0008000a00 */
[----:B------:R-:W0:Y:S02]  /*0060*/  LDC R0, c[0x0][0x360] ;  /* 0x0000d800ff007b82 */ /* 0x000e240000000800 */
[----:B0-----:R-:W-:-:S05]  /*0070*/  IMAD R7, R0, UR4, R9 ;  /* 0x0000000400077c24 */ /* 0x001fca000f8e0209 */
[----:B-1----:R-:W-:-:S13]  /*0080*/  ISETP.GE.AND P0, PT, R7, UR5, PT ;  /* 0x0000000507007c0c */ /* 0x002fda000bf06270 */
[----:B------:R-:W0:Y:S02]  /*0090*/  @!P0 LDC.64 R4, c[0x0][0x380] ;  /* 0x0000e000ff048b82 */ /* 0x000e240000000a00 */
[----:B0-----:R-:W-:-:S05]  /*00a0*/  @!P0 IMAD.WIDE R4, R7, 0x8, R4 ;  /* 0x0000000807048825 */ /* 0x001fca00078e0204 */
[----:B--2---:R-:W2:Y:S01]  /*00b0*/  @!P0 LDG.E.64 R2, desc[UR6][R4.64] ;  /* 0x0000000604028981 */ /* 0x004ea2000c1e1b00 */
[----:B------:R-:W0:Y:S01]  /*00c0*/  S2UR UR5, SR_CgaCtaId ;  /* 0x00000000000579c3 */ /* 0x000e220000008800 */
[----:B------:R-:W-:Y:S01]  /*00d0*/  UMOV UR4, 0x400 ;  /* 0x0000040000047882 */ /* 0x000fe20000000000 */
[----:B------:R-:W-:Y:S02]  /*00e0*/  ISETP.GE.U32.AND P1, PT, R0, 0x2, PT ;  /* 0x000000020000780c */ /* 0x000fe40003f26070 */
[----:B------:R-:W-:Y:S01]  /*00f0*/  ISETP.NE.AND P0, PT, R9, RZ, PT ;  /* 0x000000ff0900720c */ /* 0x000fe20003f05270 */
[----:B0-----:R-:W-:-:S06]  /*0100*/  ULEA UR4, UR5, UR4, 0x18 ;  /* 0x0000000405047291 */ /* 0x001fcc000f8ec0ff */
[----:B------:R-:W-:-:S05]  /*0110*/  LEA R7, R9, UR4, 0x3 ;  /* 0x0000000409077c11 */ /* 0x000fca000f8e18ff */
[----:B--2---:R0:W-:Y:S01]  /*0120*/  STS.64 [R7], R2 ;  /* 0x0000000207007388 */ /* 0x0041e20000000a00 */
[----:B------:R-:W-:Y:S06]  /*0130*/  BAR.SYNC.DEFER_BLOCKING 0x0 ;  /* 0x0000000000007b1d */ /* 0x000fec0000010000 */
[----:B------:R-:W-:Y:S05]  /*0140*/  @!P1 BRA `(.L_x_0) ;  /* 0x00000000002c9947 */ /* 0x000fea0003800000 */
.L_x_1:
[----:B------:R-:W-:-:S04]  /*0150*/  SHF.R.U32.HI R8, RZ, 0x1, R0 ;  /* 0x00000001ff087819 */ /* 0x000fc80000011600 */
[----:B------:R-:W-:-:S13]  /*0160*/  ISETP.GE.U32.AND P1, PT, R9, R8, PT ;  /* 0x000000080900720c */ /* 0x000fda0003f26070 */
[----:B------:R-:W-:Y:S01]  /*0170*/  @!P1 IMAD R6, R8, 0x8, R7 ;  /* 0x0000000808069824 */ /* 0x000fe200078e0207 */
[----:B------:R-:W-:Y:S04]  /*0180*/  @!P1 LDS.64 R4, [R7] ;  /* 0x0000000007049984 */ /* 0x000fe80000000a00 */
[----:B0-----:R-:W0:Y:S02]  /*0190*/  @!P1 LDS.64 R2, [R6] ;  /* 0x0000000006029984 */ /* 0x001e240000000a00 */
[----:B0-----:R-:W-:-:S07]  /*01a0*/  @!P1 DADD R2, R2, R4 ;  /* 0x0000000002029229 */ /* 0x001fce0000000004 */
[----:B------:R1:W-:Y:S01]  /*01b0*/  @!P1 STS.64 [R7], R2 ;  /* 0x0000000207009388 */ /* 0x0003e20000000a00 */
[----:B------:R-:W-:Y:S01]  /*01c0*/  BAR.SYNC.DEFER_BLOCKING 0x0 ;  /* 0x0000000000007b1d */ /* 0x000fe20000010000 */
[----:B------:R-:W-:Y:S01]  /*01d0*/  ISETP.GT.U32.AND P1, PT, R0, 0x3, PT ;  /* 0x000000030000780c */ /* 0x000fe20003f24070 */
[----:B------:R-:W-:-:S12]  /*01e0*/  IMAD.MOV.U32 R0, RZ, RZ, R8 ;  /* 0x000000ffff007224 */ /* 0x000fd800078e0008 */
[----:B-1----:R-:W-:Y:S05]  /*01f0*/  @P1 BRA `(.L_x_1) ;  /* 0xfffffffc00d41947 */ /* 0x002fea000383ffff */
.L_x_0:
[----:B------:R-:W-:Y:S05]  /*0200*/  @P0 EXIT ;  /* 0x000000000000094d */ /* 0x000fea0003800000 */
[----:B------:R-:W1:Y:S01]  /*0210*/  S2UR UR5, SR_CgaCtaId ;  /* 0x00000000000579c3 */ /* 0x000e620000008800 */
[----:B------:R-:W-:-:S07]  /*0220*/  UMOV UR4, 0x400 ;  /* 0x0000040000047882 */ /* 0x000fce0000000000 */
[----:B------:R-:W2:Y:S01]  /*0230*/  LDC.64 R4, c[0x0][0x388] ;  /* 0x0000e200ff047b82 */ /* 0x000ea20000000a00 */
[----:B-1----:R-:W-:-:S09]  /*0240*/  ULEA UR4, UR5, UR4, 0x18 ;  /* 0x0000000405047291 */ /* 0x002fd2000f8ec0ff */
[----:B0-----:R-:W2:Y:S04]  /*0250*/  LDS.64 R2, [UR4] ;  /* 0x00000004ff027984 */ /* 0x001ea80008000a00 */
[----:B--2---:R-:W-:Y:S01]  /*0260*/  REDG.E.ADD.F64.RN.STRONG.GPU desc[UR6][R4.64], R2 ;  /* 0x00000002040079a6 */ /* 0x004fe2000c12ff06 */
[----:B------:R-:W-:Y:S05]  /*0270*/  EXIT ;  /* 0x000000000000794d */ /* 0x000fea0003800000 */
.L_x_2:
[----:B------:R-:W-:-:S00]  /*0280*/  BRA `(.L_x_2) ;  /* 0xfffffffc00fc7947 */ /* 0x000fc0000383ffff */
[----:B------:R-:W-:-:S00]  /*0290*/  NOP ;  /* 0x0000000000007918 */ /* 0x000fc00000000000 */
        /* <DEDUP_REMOVED lines=14> */
.L_x_3:


//--------------------- .nv.shared._Z5sum_nPdS_i  --------------------------
	.section	.nv.shared._Z5sum_nPdS_i,"aw",@nobits
	.sectionflags	@""
	.align	8
.nv.shared._Z5sum_nPdS_i:
	.zero		5120


//--------------------- .nv.shared.reserved.0     --------------------------
	.section	.nv.shared.reserved.0,"aw",@nobits
	.weak		__nv_reservedSMEM_offset_0_alias
	.size		__nv_reservedSMEM_offset_0_alias, 0, 64
	.other		__nv_reservedSMEM_offset_0_alias,@"STO_CUDA_RESERVED_SHARED STV_DEFAULT"
__nv_reservedSMEM_offset_0_alias:
	.zero		0
	.zero		64


//--------------------- .nv.constant0._Z5sum_nPdS_i --------------------------
	.section	.nv.constant0._Z5sum_nPdS_i,"a",@progbits
	.sectionflags	@""
	.align	4
.nv.constant0._Z5sum_nPdS_i:
	.zero		916


//--------------------- SYMBOLS --------------------------

	.type		.nv.reservedSmem.offset0,@object
	.size		.nv.reservedSmem.offset0,0x4
	.type		.nv.reservedSmem.cap,@object
	.size		.nv.reservedSmem.cap,0x4
